//
// Generated by NVIDIA NVVM Compiler
//
// Compiler Build ID: CL-36424714
// Cuda compilation tools, release 13.0, V13.0.88
// Based on NVVM 20.0.0
//

.version 9.0
.target sm_100
.address_size 64

	// .globl	_Z17_init_levels_edgePiii

.visible .entry _Z17_init_levels_edgePiii(
	.param .u64 .ptr .align 1 _Z17_init_levels_edgePiii_param_0,
	.param .u32 _Z17_init_levels_edgePiii_param_1,
	.param .u32 _Z17_init_levels_edgePiii_param_2
)
{
	.reg .pred 	%p<3>;
	.reg .b32 	%r<9>;
	.reg .b64 	%rd<7>;

	ld.param.u64 	%rd2, [_Z17_init_levels_edgePiii_param_0];
	ld.param.u32 	%r3, [_Z17_init_levels_edgePiii_param_1];
	ld.param.u32 	%r2, [_Z17_init_levels_edgePiii_param_2];
	cvta.to.global.u64 	%rd1, %rd2;
	mov.u32 	%r4, %ctaid.x;
	mov.u32 	%r5, %ntid.x;
	mov.u32 	%r6, %tid.x;
	mad.lo.s32 	%r1, %r4, %r5, %r6;
	setp.ge.s32 	%p1, %r1, %r3;
	@%p1 bra 	$L__BB0_2;
	mul.wide.s32 	%rd3, %r1, 4;
	add.s64 	%rd4, %rd1, %rd3;
	mov.b32 	%r7, 1061109567;
	st.global.u32 	[%rd4], %r7;
$L__BB0_2:
	setp.ne.s32 	%p2, %r1, %r2;
	@%p2 bra 	$L__BB0_4;
	mul.wide.s32 	%rd5, %r2, 4;
	add.s64 	%rd6, %rd1, %rd5;
	mov.b32 	%r8, 0;
	st.global.u32 	[%rd6], %r8;
$L__BB0_4:
	ret;

}
	// .globl	_Z23bfs_edge_centric_kernelPKiS0_PiiiS1_
.visible .entry _Z23bfs_edge_centric_kernelPKiS0_PiiiS1_(
	.param .u64 .ptr .align 1 _Z23bfs_edge_centric_kernelPKiS0_PiiiS1__param_0,
	.param .u64 .ptr .align 1 _Z23bfs_edge_centric_kernelPKiS0_PiiiS1__param_1,
	.param .u64 .ptr .align 1 _Z23bfs_edge_centric_kernelPKiS0_PiiiS1__param_2,
	.param .u32 _Z23bfs_edge_centric_kernelPKiS0_PiiiS1__param_3,
	.param .u32 _Z23bfs_edge_centric_kernelPKiS0_PiiiS1__param_4,
	.param .u64 .ptr .align 1 _Z23bfs_edge_centric_kernelPKiS0_PiiiS1__param_5
)
{


	ret;

}


// ===== COMPILED SASS (sm_100) =====

	.target	sm_100

	.elftype	@"ET_EXEC"


//--------------------- .note.nv.tkinfo           --------------------------
	.section	.note.nv.tkinfo,"",@"SHT_NOTE"
	.sectionflags	@"SHF_NOTE_NV_TKINFO"
	.tkinfo
        /*0018*/ 	.word	0x00000002
        /*0030*/ 	.string	""
        /*0030*/ 	.string	"ptxas"
        /*0030*/ 	.string	"Cuda compilation tools, release 13.0, V13.0.88"
        /*0030*/ 	.string	"Build cuda_13.0.r13.0/compiler.36424714_0"
        /*0030*/ 	.string	"-arch sm_100 -m 64 "



//--------------------- .note.nv.cuinfo           --------------------------
	.section	.note.nv.cuinfo,"",@"SHT_NOTE"
	.sectionflags	@"SHF_NOTE_NV_CUINFO"
        /*0018*/ 	.short	0x0002
        /*001a*/ 	.short	0x0064
        /*001c*/ 	.short	0x0082
	.zero		2


//--------------------- .nv.info                  --------------------------
	.section	.nv.info,"",@"SHT_CUDA_INFO"
	.align	4


	//----- nvinfo : EIATTR_REGCOUNT
	.align		4
        /*0000*/ 	.byte	0x04, 0x2f
        /*0002*/ 	.short	(.L_1 - .L_0)
	.align		4
.L_0:
        /*0004*/ 	.word	index@(_Z17_init_levels_edgePiii)
        /*0008*/ 	.word	0x00000008


	//----- nvinfo : EIATTR_FRAME_SIZE
	.align		4
.L_1:
        /*000c*/ 	.byte	0x04, 0x11
        /*000e*/ 	.short	(.L_3 - .L_2)
	.align		4
.L_2:
        /*0010*/ 	.word	index@(_Z17_init_levels_edgePiii)
        /*0014*/ 	.word	0x00000000


	//----- nvinfo : EIATTR_REGCOUNT
	.align		4
.L_3:
        /*0018*/ 	.byte	0x04, 0x2f
        /*001a*/ 	.short	(.L_5 - .L_4)
	.align		4
.L_4:
        /*001c*/ 	.word	index@(_Z23bfs_edge_centric_kernelPKiS0_PiiiS1_)
        /*0020*/ 	.word	0x00000004


	//----- nvinfo : EIATTR_FRAME_SIZE
	.align		4
.L_5:
        /*0024*/ 	.byte	0x04, 0x11
        /*0026*/ 	.short	(.L_7 - .L_6)
	.align		4
.L_6:
        /*0028*/ 	.word	index@(_Z23bfs_edge_centric_kernelPKiS0_PiiiS1_)
        /*002c*/ 	.word	0x00000000


	//----- nvinfo : EIATTR_MIN_STACK_SIZE
	.align		4
.L_7:
        /*0030*/ 	.byte	0x04, 0x12
        /*0032*/ 	.short	(.L_9 - .L_8)
	.align		4
.L_8:
        /*0034*/ 	.word	index@(_Z23bfs_edge_centric_kernelPKiS0_PiiiS1_)
        /*0038*/ 	.word	0x00000000


	//----- nvinfo : EIATTR_MIN_STACK_SIZE
	.align		4
.L_9:
        /*003c*/ 	.byte	0x04, 0x12
        /*003e*/ 	.short	(.L_11 - .L_10)
	.align		4
.L_10:
        /*0040*/ 	.word	index@(_Z17_init_levels_edgePiii)
        /*0044*/ 	.word	0x00000000
.L_11:


//--------------------- .nv.compat                --------------------------
	.section	.nv.compat,"",@"SHT_CUDA_COMPAT_INFO"
	.align	4
        /*0000*/ 	.byte	0x02, 0x09, 0x00, 0x00, 0x02, 0x02, 0x01, 0x00, 0x02, 0x05, 0x05, 0x00, 0x03, 0x07, 0x01, 0x01
        /*0010*/ 	.byte	0x02, 0x03, 0x00, 0x00, 0x02, 0x06, 0x01, 0x00, 0x04, 0x0b, 0x08, 0x00, 0x09, 0x00, 0x00, 0x00
        /*0020*/ 	.byte	0x00, 0x00, 0x00, 0x00


//--------------------- .nv.info._Z23bfs_edge_centric_kernelPKiS0_PiiiS1_ --------------------------
	.section	.nv.info._Z23bfs_edge_centric_kernelPKiS0_PiiiS1_,"",@"SHT_CUDA_INFO"
	.sectionflags	@""
	.align	4


	//----- nvinfo : EIATTR_CUDA_API_VERSION
	.align		4
        /*0000*/ 	.byte	0x04, 0x37
        /*0002*/ 	.short	(.L_13 - .L_12)
.L_12:
        /*0004*/ 	.word	0x00000082


	//----- nvinfo : EIATTR_KPARAM_INFO
	.align		4
.L_13:
        /*0008*/ 	.byte	0x04, 0x17
        /*000a*/ 	.short	(.L_15 - .L_14)
.L_14:
        /*000c*/ 	.word	0x00000000
        /*0010*/ 	.short	0x0005
        /*0012*/ 	.short	0x0020
        /*0014*/ 	.byte	0x00, 0xf5, 0x21, 0x00


	//----- nvinfo : EIATTR_KPARAM_INFO
	.align		4
.L_15:
        /*0018*/ 	.byte	0x04, 0x17
        /*001a*/ 	.short	(.L_17 - .L_16)
.L_16:
        /*001c*/ 	.word	0x00000000
        /*0020*/ 	.short	0x0004
        /*0022*/ 	.short	0x001c
        /*0024*/ 	.byte	0x00, 0xf0, 0x11, 0x00


	//----- nvinfo : EIATTR_KPARAM_INFO
	.align		4
.L_17:
        /*0028*/ 	.byte	0x04, 0x17
        /*002a*/ 	.short	(.L_19 - .L_18)
.L_18:
        /*002c*/ 	.word	0x00000000
        /*0030*/ 	.short	0x0003
        /*0032*/ 	.short	0x0018
        /*0034*/ 	.byte	0x00, 0xf0, 0x11, 0x00


	//----- nvinfo : EIATTR_KPARAM_INFO
	.align		4
.L_19:
        /*0038*/ 	.byte	0x04, 0x17
        /*003a*/ 	.short	(.L_21 - .L_20)
.L_20:
        /*003c*/ 	.word	0x00000000
        /*0040*/ 	.short	0x0002
        /*0042*/ 	.short	0x0010
        /*0044*/ 	.byte	0x00, 0xf5, 0x21, 0x00


	//----- nvinfo : EIATTR_KPARAM_INFO
	.align		4
.L_21:
        /*0048*/ 	.byte	0x04, 0x17
        /*004a*/ 	.short	(.L_23 - .L_22)
.L_22:
        /*004c*/ 	.word	0x00000000
        /*0050*/ 	.short	0x0001
        /*0052*/ 	.short	0x0008
        /*0054*/ 	.byte	0x00, 0xf5, 0x21, 0x00


	//----- nvinfo : EIATTR_KPARAM_INFO
	.align		4
.L_23:
        /*0058*/ 	.byte	0x04, 0x17
        /*005a*/ 	.short	(.L_25 - .L_24)
.L_24:
        /*005c*/ 	.word	0x00000000
        /*0060*/ 	.short	0x0000
        /*0062*/ 	.short	0x0000
        /*0064*/ 	.byte	0x00, 0xf5, 0x21, 0x00


	//----- nvinfo : EIATTR_SPARSE_MMA_MASK
	.align		4
.L_25:
        /*0068*/ 	.byte	0x03, 0x50
        /*006a*/ 	.short	0x0000


	//----- nvinfo : EIATTR_MAXREG_COUNT
	.align		4
        /*006c*/ 	.byte	0x03, 0x1b
        /*006e*/ 	.short	0x00ff


	//----- nvinfo : EIATTR_MERCURY_ISA_VERSION
	.align		4
        /*0070*/ 	.byte	0x03, 0x5f
        /*0072*/ 	.short	0x0101


	//----- nvinfo : EIATTR_VRC_CTA_INIT_COUNT
	.align		4
        /*0074*/ 	.byte	0x02, 0x4a
	.zero		1
	.zero		1


	//----- nvinfo : EIATTR_EXIT_INSTR_OFFSETS
	.align		4
        /*0078*/ 	.byte	0x04, 0x1c
        /*007a*/ 	.short	(.L_27 - .L_26)


	//   ....[0]....
.L_26:
        /*007c*/ 	.word	0x00000010


	//----- nvinfo : EIATTR_CBANK_PARAM_SIZE
	.align		4
.L_27:
        /*0080*/ 	.byte	0x03, 0x19
        /*0082*/ 	.short	0x0028


	//----- nvinfo : EIATTR_PARAM_CBANK
	.align		4
        /*0084*/ 	.byte	0x04, 0x0a
        /*0086*/ 	.short	(.L_29 - .L_28)
	.align		4
.L_28:
        /*0088*/ 	.word	index@(.nv.constant0._Z23bfs_edge_centric_kernelPKiS0_PiiiS1_)
        /*008c*/ 	.short	0x0380
        /*008e*/ 	.short	0x0028


	//----- nvinfo : EIATTR_SW_WAR
	.align		4
.L_29:
        /*0090*/ 	.byte	0x04, 0x36
        /*0092*/ 	.short	(.L_31 - .L_30)
.L_30:
        /*0094*/ 	.word	0x00000008
.L_31:


//--------------------- .nv.info._Z17_init_levels_edgePiii --------------------------
	.section	.nv.info._Z17_init_levels_edgePiii,"",@"SHT_CUDA_INFO"
	.sectionflags	@""
	.align	4


	//----- nvinfo : EIATTR_CUDA_API_VERSION
	.align		4
        /*0000*/ 	.byte	0x04, 0x37
        /*0002*/ 	.short	(.L_33 - .L_32)
.L_32:
        /*0004*/ 	.word	0x00000082


	//----- nvinfo : EIATTR_KPARAM_INFO
	.align		4
.L_33:
        /*0008*/ 	.byte	0x04, 0x17
        /*000a*/ 	.short	(.L_35 - .L_34)
.L_34:
        /*000c*/ 	.word	0x00000000
        /*0010*/ 	.short	0x0002
        /*0012*/ 	.short	0x000c
        /*0014*/ 	.byte	0x00, 0xf0, 0x11, 0x00


	//----- nvinfo : EIATTR_KPARAM_INFO
	.align		4
.L_35:
        /*0018*/ 	.byte	0x04, 0x17
        /*001a*/ 	.short	(.L_37 - .L_36)
.L_36:
        /*001c*/ 	.word	0x00000000
        /*0020*/ 	.short	0x0001
        /*0022*/ 	.short	0x0008
        /*0024*/ 	.byte	0x00, 0xf0, 0x11, 0x00


	//----- nvinfo : EIATTR_KPARAM_INFO
	.align		4
.L_37:
        /*0028*/ 	.byte	0x04, 0x17
        /*002a*/ 	.short	(.L_39 - .L_38)
.L_38:
        /*002c*/ 	.word	0x00000000
        /*0030*/ 	.short	0x0000
        /*0032*/ 	.short	0x0000
        /*0034*/ 	.byte	0x00, 0xf5, 0x21, 0x00


	//----- nvinfo : EIATTR_SPARSE_MMA_MASK
	.align		4
.L_39:
        /*0038*/ 	.byte	0x03, 0x50
        /*003a*/ 	.short	0x0000


	//----- nvinfo : EIATTR_MAXREG_COUNT
	.align		4
        /*003c*/ 	.byte	0x03, 0x1b
        /*003e*/ 	.short	0x00ff


	//----- nvinfo : EIATTR_MERCURY_ISA_VERSION
	.align		4
        /*0040*/ 	.byte	0x03, 0x5f
        /*0042*/ 	.short	0x0101


	//----- nvinfo : EIATTR_VRC_CTA_INIT_COUNT
	.align		4
        /*0044*/ 	.byte	0x02, 0x4a
	.zero		1
	.zero		1


	//----- nvinfo : EIATTR_EXIT_INSTR_OFFSETS
	.align		4
        /*0048*/ 	.byte	0x04, 0x1c
        /*004a*/ 	.short	(.L_41 - .L_40)


	//   ....[0]....
.L_40:
        /*004c*/ 	.word	0x000000e0


	//   ....[1]....
        /*0050*/ 	.word	0x00000120


	//----- nvinfo : EIATTR_CBANK_PARAM_SIZE
	.align		4
.L_41:
        /*0054*/ 	.byte	0x03, 0x19
        /*0056*/ 	.short	0x0010


	//----- nvinfo : EIATTR_PARAM_CBANK
	.align		4
        /*0058*/ 	.byte	0x04, 0x0a
        /*005a*/ 	.short	(.L_43 - .L_42)
	.align		4
.L_42:
        /*005c*/ 	.word	index@(.nv.constant0._Z17_init_levels_edgePiii)
        /*0060*/ 	.short	0x0380
        /*0062*/ 	.short	0x0010


	//----- nvinfo : EIATTR_SW_WAR
	.align		4
.L_43:
        /*0064*/ 	.byte	0x04, 0x36
        /*0066*/ 	.short	(.L_45 - .L_44)
.L_44:
        /*0068*/ 	.word	0x00000008
.L_45:


//--------------------- .nv.callgraph             --------------------------
	.section	.nv.callgraph,"",@"SHT_CUDA_CALLGRAPH"
	.align	4
	.sectionentsize	8
	.align		4
        /*0000*/ 	.word	0x00000000
	.align		4
        /*0004*/ 	.word	0xffffffff
	.align		4
        /*0008*/ 	.word	0x00000000
	.align		4
        /*000c*/ 	.word	0xfffffffe
	.align		4
        /*0010*/ 	.word	0x00000000
	.align		4
        /*0014*/ 	.word	0xfffffffd
	.align		4
        /*0018*/ 	.word	0x00000000
	.align		4
        /*001c*/ 	.word	0xfffffffc


//--------------------- .text._Z23bfs_edge_centric_kernelPKiS0_PiiiS1_ --------------------------
	.section	.text._Z23bfs_edge_centric_kernelPKiS0_PiiiS1_,"ax",@progbits
	.align	128
        .global         _Z23bfs_edge_centric_kernelPKiS0_PiiiS1_
        .type           _Z23bfs_edge_centric_kernelPKiS0_PiiiS1_,@function
        .size           _Z23bfs_edge_centric_kernelPKiS0_PiiiS1_,(.L_x_2 - _Z23bfs_edge_centric_kernelPKiS0_PiiiS1_)
        .other          _Z23bfs_edge_centric_kernelPKiS0_PiiiS1_,@"STO_CUDA_ENTRY STV_DEFAULT"
_Z23bfs_edge_centric_kernelPKiS0_PiiiS1_:
.text._Z23bfs_edge_centric_kernelPKiS0_PiiiS1_:
[----:B------:R-:W-:Y:S01]  /*0000*/  LDC R1, c[0x0][0x37c] ;  /* 0x0000df00ff017b82 */ /* 0x000fe20000000800 */
[----:B------:R-:W-:Y:S05]  /*0010*/  EXIT ;  /* 0x000000000000794d */ /* 0x000fea0003800000 */
.L_x_0:
[----:B------:R-:W-:-:S00]  /*0020*/  BRA `(.L_x_0) ;  /* 0xfffffffc00fc7947 */ /* 0x000fc0000383ffff */
[----:B------:R-:W-:-:S00]  /*0030*/  NOP ;  /* 0x0000000000007918 */ /* 0x000fc00000000000 */
        /* <DEDUP_REMOVED lines=12> */
.L_x_2:


//--------------------- .text._Z17_init_levels_edgePiii --------------------------
	.section	.text._Z17_init_levels_edgePiii,"ax",@progbits
	.align	128
        .global         _Z17_init_levels_edgePiii
        .type           _Z17_init_levels_edgePiii,@function
        .size           _Z17_init_levels_edgePiii,(.L_x_3 - _Z17_init_levels_edgePiii)
        .other          _Z17_init_levels_edgePiii,@"STO_CUDA_ENTRY STV_DEFAULT"
_Z17_init_levels_edgePiii:
.text._Z17_init_levels_edgePiii:
[----:B------:R-:W-:Y:S01]  /*0000*/  LDC R1, c[0x0][0x37c] ;  /* 0x0000df00ff017b82 */ /* 0x000fe20000000800 */
[----:B------:R-:W0:Y:S07]  /*0010*/  S2R R0, SR_TID.X ;  /* 0x0000000000007919 */ /* 0x000e2e0000002100 */
[----:B------:R-:W0:Y:S01]  /*0020*/  S2UR UR4, SR_CTAID.X ;  /* 0x00000000000479c3 */ /* 0x000e220000002500 */
[----:B------:R-:W1:Y:S07]  /*0030*/  LDCU UR5, c[0x0][0x388] ;  /* 0x00007100ff0577ac */ /* 0x000e6e0008000800 */
[----:B------:R-:W0:Y:S02]  /*0040*/  LDC R5, c[0x0][0x360] ;  /* 0x0000d800ff057b82 */ /* 0x000e240000000800 */
[----:B0-----:R-:W-:-:S06]  /*0050*/  IMAD R5, R5, UR4, R0 ;  /* 0x0000000405057c24 */ /* 0x001fcc000f8e0200 */
[----:B------:R-:W0:Y:S01]  /*0060*/  LDC R0, c[0x0][0x38c] ;  /* 0x0000e300ff007b82 */ /* 0x000e220000000800 */
[----:B-1----:R-:W-:Y:S01]  /*0070*/  ISETP.GE.AND P0, PT, R5, UR5, PT ;  /* 0x0000000505007c0c */ /* 0x002fe2000bf06270 */
[----:B------:R-:W1:-:S12]  /*0080*/  LDCU.64 UR4, c[0x0][0x358] ;  /* 0x00006b00ff0477ac */ /* 0x000e580008000a00 */
[----:B------:R-:W2:Y:S01]  /*0090*/  @!P0 LDC.64 R2, c[0x0][0x380] ;  /* 0x0000e000ff028b82 */ /* 0x000ea20000000a00 */
[C---:B0-----:R-:W-:Y:S01]  /*00a0*/  ISETP.NE.AND P1, PT, R5.reuse, R0, PT ;  /* 0x000000000500720c */ /* 0x041fe20003f25270 */
[----:B--2---:R-:W-:Y:S01]  /*00b0*/  @!P0 IMAD.WIDE R2, R5, 0x4, R2 ;  /* 0x0000000405028825 */ /* 0x004fe200078e0202 */
[----:B------:R-:W-:-:S05]  /*00c0*/  @!P0 MOV R5, 0x3f3f3f3f ;  /* 0x3f3f3f3f00058802 */ /* 0x000fca0000000f00 */
[----:B-1----:R0:W-:Y:S06]  /*00d0*/  @!P0 STG.E desc[UR4][R2.64], R5 ;  /* 0x0000000502008986 */ /* 0x0021ec000c101904 */
[----:B------:R-:W-:Y:S05]  /*00e0*/  @P1 EXIT ;  /* 0x000000000000194d */ /* 0x000fea0003800000 */
[----:B0-----:R-:W0:Y:S02]  /*00f0*/  LDC.64 R2, c[0x0][0x380] ;  /* 0x0000e000ff027b82 */ /* 0x001e240000000a00 */
[----:B0-----:R-:W-:-:S05]  /*0100*/  IMAD.WIDE R2, R0, 0x4, R2 ;  /* 0x0000000400027825 */ /* 0x001fca00078e0202 */
[----:B------:R-:W-:Y:S01]  /*0110*/  STG.E desc[UR4][R2.64], RZ ;  /* 0x000000ff02007986 */ /* 0x000fe2000c101904 */
[----:B------:R-:W-:Y:S05]  /*0120*/  EXIT ;  /* 0x000000000000794d */ /* 0x000fea0003800000 */
.L_x_1:
        /* <DEDUP_REMOVED lines=13> */
.L_x_3:


//--------------------- .nv.shared.reserved.0     --------------------------
	.section	.nv.shared.reserved.0,"aw",@nobits
	.weak		__nv_reservedSMEM_offset_0_alias
	.size		__nv_reservedSMEM_offset_0_alias, 0, 64
	.other		__nv_reservedSMEM_offset_0_alias,@"STO_CUDA_RESERVED_SHARED STV_DEFAULT"
__nv_reservedSMEM_offset_0_alias:
	.zero		0
	.zero		64


//--------------------- .nv.constant0._Z23bfs_edge_centric_kernelPKiS0_PiiiS1_ --------------------------
	.section	.nv.constant0._Z23bfs_edge_centric_kernelPKiS0_PiiiS1_,"a",@progbits
	.sectionflags	@""
	.align	4
.nv.constant0._Z23bfs_edge_centric_kernelPKiS0_PiiiS1_:
	.zero		936


//--------------------- .nv.constant0._Z17_init_levels_edgePiii --------------------------
	.section	.nv.constant0._Z17_init_levels_edgePiii,"a",@progbits
	.sectionflags	@""
	.align	4
.nv.constant0._Z17_init_levels_edgePiii:
	.zero		912


//--------------------- SYMBOLS --------------------------

	.type		.nv.reservedSmem.offset0,@object
	.size		.nv.reservedSmem.offset0,0x4
